//
// Generated by NVIDIA NVVM Compiler
//
// Compiler Build ID: CL-36424714
// Cuda compilation tools, release 13.0, V13.0.88
// Based on NVVM 20.0.0
//

.version 9.0
.target sm_100
.address_size 64

	// .globl	_Z15rgb2gray_kernelPhS_S_S_jj

.visible .entry _Z15rgb2gray_kernelPhS_S_S_jj(
	.param .u64 .ptr .align 1 _Z15rgb2gray_kernelPhS_S_S_jj_param_0,
	.param .u64 .ptr .align 1 _Z15rgb2gray_kernelPhS_S_S_jj_param_1,
	.param .u64 .ptr .align 1 _Z15rgb2gray_kernelPhS_S_S_jj_param_2,
	.param .u64 .ptr .align 1 _Z15rgb2gray_kernelPhS_S_S_jj_param_3,
	.param .u32 _Z15rgb2gray_kernelPhS_S_S_jj_param_4,
	.param .u32 _Z15rgb2gray_kernelPhS_S_S_jj_param_5
)
{
	.reg .pred 	%p<4>;
	.reg .b16 	%rs<12>;
	.reg .b32 	%r<12>;
	.reg .b64 	%rd<14>;

	ld.param.u64 	%rd1, [_Z15rgb2gray_kernelPhS_S_S_jj_param_0];
	ld.param.u64 	%rd2, [_Z15rgb2gray_kernelPhS_S_S_jj_param_1];
	ld.param.u64 	%rd3, [_Z15rgb2gray_kernelPhS_S_S_jj_param_2];
	ld.param.u64 	%rd4, [_Z15rgb2gray_kernelPhS_S_S_jj_param_3];
	ld.param.u32 	%r2, [_Z15rgb2gray_kernelPhS_S_S_jj_param_4];
	ld.param.u32 	%r3, [_Z15rgb2gray_kernelPhS_S_S_jj_param_5];
	mov.u32 	%r4, %ctaid.y;
	mov.u32 	%r5, %ntid.y;
	mov.u32 	%r6, %tid.y;
	mad.lo.s32 	%r7, %r4, %r5, %r6;
	mov.u32 	%r8, %ctaid.x;
	mov.u32 	%r9, %ntid.x;
	mov.u32 	%r10, %tid.x;
	mad.lo.s32 	%r11, %r8, %r9, %r10;
	mad.lo.s32 	%r1, %r2, %r7, %r11;
	setp.ge.u32 	%p1, %r7, %r3;
	setp.ge.u32 	%p2, %r11, %r2;
	or.pred  	%p3, %p2, %p1;
	@%p3 bra 	$L__BB0_2;
	cvta.to.global.u64 	%rd5, %rd1;
	cvta.to.global.u64 	%rd6, %rd2;
	cvta.to.global.u64 	%rd7, %rd3;
	cvta.to.global.u64 	%rd8, %rd4;
	cvt.u64.u32 	%rd9, %r1;
	add.s64 	%rd10, %rd5, %rd9;
	ld.global.u8 	%rs1, [%rd10];
	mul.lo.s16 	%rs2, %rs1, 3;
	mul.hi.u16 	%rs3, %rs2, 6554;
	add.s64 	%rd11, %rd6, %rd9;
	ld.global.u8 	%rs4, [%rd11];
	mul.lo.s16 	%rs5, %rs4, 6;
	mul.hi.u16 	%rs6, %rs5, 6554;
	add.s16 	%rs7, %rs6, %rs3;
	add.s64 	%rd12, %rd7, %rd9;
	ld.global.u8 	%rs8, [%rd12];
	mul.lo.s16 	%rs9, %rs8, 205;
	shr.u16 	%rs10, %rs9, 11;
	add.s16 	%rs11, %rs10, %rs7;
	add.s64 	%rd13, %rd8, %rd9;
	st.global.u8 	[%rd13], %rs11;
$L__BB0_2:
	ret;

}


// ===== COMPILED SASS (sm_100) =====

	.target	sm_100

	.elftype	@"ET_EXEC"


//--------------------- .note.nv.tkinfo           --------------------------
	.section	.note.nv.tkinfo,"",@"SHT_NOTE"
	.sectionflags	@"SHF_NOTE_NV_TKINFO"
	.tkinfo
        /*0018*/ 	.word	0x00000002
        /*0030*/ 	.string	""
        /*0030*/ 	.string	"ptxas"
        /*0030*/ 	.string	"Cuda compilation tools, release 13.0, V13.0.88"
        /*0030*/ 	.string	"Build cuda_13.0.r13.0/compiler.36424714_0"
        /*0030*/ 	.string	"-arch sm_100 -m 64 "



//--------------------- .note.nv.cuinfo           --------------------------
	.section	.note.nv.cuinfo,"",@"SHT_NOTE"
	.sectionflags	@"SHF_NOTE_NV_CUINFO"
        /*0018*/ 	.short	0x0002
        /*001a*/ 	.short	0x0064
        /*001c*/ 	.short	0x0082
	.zero		2


//--------------------- .nv.info                  --------------------------
	.section	.nv.info,"",@"SHT_CUDA_INFO"
	.align	4


	//----- nvinfo : EIATTR_REGCOUNT
	.align		4
        /*0000*/ 	.byte	0x04, 0x2f
        /*0002*/ 	.short	(.L_1 - .L_0)
	.align		4
.L_0:
        /*0004*/ 	.word	index@(_Z15rgb2gray_kernelPhS_S_S_jj)
        /*0008*/ 	.word	0x0000000d


	//----- nvinfo : EIATTR_FRAME_SIZE
	.align		4
.L_1:
        /*000c*/ 	.byte	0x04, 0x11
        /*000e*/ 	.short	(.L_3 - .L_2)
	.align		4
.L_2:
        /*0010*/ 	.word	index@(_Z15rgb2gray_kernelPhS_S_S_jj)
        /*0014*/ 	.word	0x00000000


	//----- nvinfo : EIATTR_MIN_STACK_SIZE
	.align		4
.L_3:
        /*0018*/ 	.byte	0x04, 0x12
        /*001a*/ 	.short	(.L_5 - .L_4)
	.align		4
.L_4:
        /*001c*/ 	.word	index@(_Z15rgb2gray_kernelPhS_S_S_jj)
        /*0020*/ 	.word	0x00000000
.L_5:


//--------------------- .nv.compat                --------------------------
	.section	.nv.compat,"",@"SHT_CUDA_COMPAT_INFO"
	.align	4
        /*0000*/ 	.byte	0x02, 0x09, 0x00, 0x00, 0x02, 0x02, 0x01, 0x00, 0x02, 0x05, 0x05, 0x00, 0x03, 0x07, 0x01, 0x01
        /*0010*/ 	.byte	0x02, 0x03, 0x00, 0x00, 0x02, 0x06, 0x01, 0x00, 0x04, 0x0b, 0x08, 0x00, 0x09, 0x00, 0x00, 0x00
        /*0020*/ 	.byte	0x00, 0x00, 0x00, 0x00


//--------------------- .nv.info._Z15rgb2gray_kernelPhS_S_S_jj --------------------------
	.section	.nv.info._Z15rgb2gray_kernelPhS_S_S_jj,"",@"SHT_CUDA_INFO"
	.sectionflags	@""
	.align	4


	//----- nvinfo : EIATTR_CUDA_API_VERSION
	.align		4
        /*0000*/ 	.byte	0x04, 0x37
        /*0002*/ 	.short	(.L_7 - .L_6)
.L_6:
        /*0004*/ 	.word	0x00000082


	//----- nvinfo : EIATTR_KPARAM_INFO
	.align		4
.L_7:
        /*0008*/ 	.byte	0x04, 0x17
        /*000a*/ 	.short	(.L_9 - .L_8)
.L_8:
        /*000c*/ 	.word	0x00000000
        /*0010*/ 	.short	0x0005
        /*0012*/ 	.short	0x0024
        /*0014*/ 	.byte	0x00, 0xf0, 0x11, 0x00


	//----- nvinfo : EIATTR_KPARAM_INFO
	.align		4
.L_9:
        /*0018*/ 	.byte	0x04, 0x17
        /*001a*/ 	.short	(.L_11 - .L_10)
.L_10:
        /*001c*/ 	.word	0x00000000
        /*0020*/ 	.short	0x0004
        /*0022*/ 	.short	0x0020
        /*0024*/ 	.byte	0x00, 0xf0, 0x11, 0x00


	//----- nvinfo : EIATTR_KPARAM_INFO
	.align		4
.L_11:
        /*0028*/ 	.byte	0x04, 0x17
        /*002a*/ 	.short	(.L_13 - .L_12)
.L_12:
        /*002c*/ 	.word	0x00000000
        /*0030*/ 	.short	0x0003
        /*0032*/ 	.short	0x0018
        /*0034*/ 	.byte	0x00, 0xf5, 0x21, 0x00


	//----- nvinfo : EIATTR_KPARAM_INFO
	.align		4
.L_13:
        /*0038*/ 	.byte	0x04, 0x17
        /*003a*/ 	.short	(.L_15 - .L_14)
.L_14:
        /*003c*/ 	.word	0x00000000
        /*0040*/ 	.short	0x0002
        /*0042*/ 	.short	0x0010
        /*0044*/ 	.byte	0x00, 0xf5, 0x21, 0x00


	//----- nvinfo : EIATTR_KPARAM_INFO
	.align		4
.L_15:
        /*0048*/ 	.byte	0x04, 0x17
        /*004a*/ 	.short	(.L_17 - .L_16)
.L_16:
        /*004c*/ 	.word	0x00000000
        /*0050*/ 	.short	0x0001
        /*0052*/ 	.short	0x0008
        /*0054*/ 	.byte	0x00, 0xf5, 0x21, 0x00


	//----- nvinfo : EIATTR_KPARAM_INFO
	.align		4
.L_17:
        /*0058*/ 	.byte	0x04, 0x17
        /*005a*/ 	.short	(.L_19 - .L_18)
.L_18:
        /*005c*/ 	.word	0x00000000
        /*0060*/ 	.short	0x0000
        /*0062*/ 	.short	0x0000
        /*0064*/ 	.byte	0x00, 0xf5, 0x21, 0x00


	//----- nvinfo : EIATTR_SPARSE_MMA_MASK
	.align		4
.L_19:
        /*0068*/ 	.byte	0x03, 0x50
        /*006a*/ 	.short	0x0000


	//----- nvinfo : EIATTR_MAXREG_COUNT
	.align		4
        /*006c*/ 	.byte	0x03, 0x1b
        /*006e*/ 	.short	0x00ff


	//----- nvinfo : EIATTR_MERCURY_ISA_VERSION
	.align		4
        /*0070*/ 	.byte	0x03, 0x5f
        /*0072*/ 	.short	0x0101


	//----- nvinfo : EIATTR_VRC_CTA_INIT_COUNT
	.align		4
        /*0074*/ 	.byte	0x02, 0x4a
	.zero		1
	.zero		1


	//----- nvinfo : EIATTR_EXIT_INSTR_OFFSETS
	.align		4
        /*0078*/ 	.byte	0x04, 0x1c
        /*007a*/ 	.short	(.L_21 - .L_20)


	//   ....[0]....
.L_20:
        /*007c*/ 	.word	0x000000d0


	//   ....[1]....
        /*0080*/ 	.word	0x00000250


	//----- nvinfo : EIATTR_CBANK_PARAM_SIZE
	.align		4
.L_21:
        /*0084*/ 	.byte	0x03, 0x19
        /*0086*/ 	.short	0x0028


	//----- nvinfo : EIATTR_PARAM_CBANK
	.align		4
        /*0088*/ 	.byte	0x04, 0x0a
        /*008a*/ 	.short	(.L_23 - .L_22)
	.align		4
.L_22:
        /*008c*/ 	.word	index@(.nv.constant0._Z15rgb2gray_kernelPhS_S_S_jj)
        /*0090*/ 	.short	0x0380
        /*0092*/ 	.short	0x0028


	//----- nvinfo : EIATTR_SW_WAR
	.align		4
.L_23:
        /*0094*/ 	.byte	0x04, 0x36
        /*0096*/ 	.short	(.L_25 - .L_24)
.L_24:
        /*0098*/ 	.word	0x00000008
.L_25:


//--------------------- .nv.callgraph             --------------------------
	.section	.nv.callgraph,"",@"SHT_CUDA_CALLGRAPH"
	.align	4
	.sectionentsize	8
	.align		4
        /*0000*/ 	.word	0x00000000
	.align		4
        /*0004*/ 	.word	0xffffffff
	.align		4
        /*0008*/ 	.word	0x00000000
	.align		4
        /*000c*/ 	.word	0xfffffffe
	.align		4
        /*0010*/ 	.word	0x00000000
	.align		4
        /*0014*/ 	.word	0xfffffffd
	.align		4
        /*0018*/ 	.word	0x00000000
	.align		4
        /*001c*/ 	.word	0xfffffffc


//--------------------- .text._Z15rgb2gray_kernelPhS_S_S_jj --------------------------
	.section	.text._Z15rgb2gray_kernelPhS_S_S_jj,"ax",@progbits
	.align	128
        .global         _Z15rgb2gray_kernelPhS_S_S_jj
        .type           _Z15rgb2gray_kernelPhS_S_S_jj,@function
        .size           _Z15rgb2gray_kernelPhS_S_S_jj,(.L_x_1 - _Z15rgb2gray_kernelPhS_S_S_jj)
        .other          _Z15rgb2gray_kernelPhS_S_S_jj,@"STO_CUDA_ENTRY STV_DEFAULT"
_Z15rgb2gray_kernelPhS_S_S_jj:
.text._Z15rgb2gray_kernelPhS_S_S_jj:
[----:B------:R-:W-:Y:S01]  /*0000*/  LDC R1, c[0x0][0x37c] ;  /* 0x0000df00ff017b82 */ /* 0x000fe20000000800 */
[----:B------:R-:W0:Y:S07]  /*0010*/  S2R R3, SR_TID.Y ;  /* 0x0000000000037919 */ /* 0x000e2e0000002200 */
[----:B------:R-:W0:Y:S01]  /*0020*/  S2UR UR4, SR_CTAID.Y ;  /* 0x00000000000479c3 */ /* 0x000e220000002600 */
[----:B------:R-:W1:Y:S01]  /*0030*/  LDCU.64 UR6, c[0x0][0x3a0] ;  /* 0x00007400ff0677ac */ /* 0x000e620008000a00 */
[----:B------:R-:W2:Y:S06]  /*0040*/  S2R R5, SR_TID.X ;  /* 0x0000000000057919 */ /* 0x000eac0000002100 */
[----:B------:R-:W0:Y:S08]  /*0050*/  LDC R0, c[0x0][0x364] ;  /* 0x0000d900ff007b82 */ /* 0x000e300000000800 */
[----:B------:R-:W2:Y:S08]  /*0060*/  S2UR UR5, SR_CTAID.X ;  /* 0x00000000000579c3 */ /* 0x000eb00000002500 */
[----:B------:R-:W2:Y:S01]  /*0070*/  LDC R2, c[0x0][0x360] ;  /* 0x0000d800ff027b82 */ /* 0x000ea20000000800 */
[----:B0-----:R-:W-:-:S05]  /*0080*/  IMAD R0, R0, UR4, R3 ;  /* 0x0000000400007c24 */ /* 0x001fca000f8e0203 */
[----:B-1----:R-:W-:Y:S01]  /*0090*/  ISETP.GE.U32.AND P0, PT, R0, UR7, PT ;  /* 0x0000000700007c0c */ /* 0x002fe2000bf06070 */
[----:B--2---:R-:W-:-:S04]  /*00a0*/  IMAD R3, R2, UR5, R5 ;  /* 0x0000000502037c24 */ /* 0x004fc8000f8e0205 */
[----:B------:R-:W-:Y:S01]  /*00b0*/  IMAD R0, R0, UR6, R3 ;  /* 0x0000000600007c24 */ /* 0x000fe2000f8e0203 */
[----:B------:R-:W-:-:S13]  /*00c0*/  ISETP.GE.U32.OR P0, PT, R3, UR6, P0 ;  /* 0x0000000603007c0c */ /* 0x000fda0008706470 */
[----:B------:R-:W-:Y:S05]  /*00d0*/  @P0 EXIT ;  /* 0x000000000000094d */ /* 0x000fea0003800000 */
[----:B------:R-:W0:Y:S01]  /*00e0*/  LDCU.128 UR8, c[0x0][0x380] ;  /* 0x00007000ff0877ac */ /* 0x000e220008000c00 */
[----:B------:R-:W1:Y:S01]  /*00f0*/  LDCU.64 UR4, c[0x0][0x358] ;  /* 0x00006b00ff0477ac */ /* 0x000e620008000a00 */
[----:B------:R-:W2:Y:S01]  /*0100*/  LDCU.128 UR12, c[0x0][0x390] ;  /* 0x00007200ff0c77ac */ /* 0x000ea20008000c00 */
[C---:B0-----:R-:W-:Y:S02]  /*0110*/  IADD3 R2, P0, PT, R0.reuse, UR8, RZ ;  /* 0x0000000800027c10 */ /* 0x041fe4000ff1e0ff */
[----:B------:R-:W-:-:S03]  /*0120*/  IADD3 R4, P1, PT, R0, UR10, RZ ;  /* 0x0000000a00047c10 */ /* 0x000fc6000ff3e0ff */
[----:B------:R-:W-:Y:S02]  /*0130*/  IMAD.X R3, RZ, RZ, UR9, P0 ;  /* 0x00000009ff037e24 */ /* 0x000fe400080e06ff */
[----:B------:R-:W-:-:S03]  /*0140*/  IMAD.X R5, RZ, RZ, UR11, P1 ;  /* 0x0000000bff057e24 */ /* 0x000fc600088e06ff */
[----:B-1----:R-:W3:Y:S01]  /*0150*/  LDG.E.U8 R2, desc[UR4][R2.64] ;  /* 0x0000000402027981 */ /* 0x002ee2000c1e1100 */
[----:B--2---:R-:W-:-:S03]  /*0160*/  IADD3 R6, P0, PT, R0, UR12, RZ ;  /* 0x0000000c00067c10 */ /* 0x004fc6000ff1e0ff */
[----:B------:R-:W2:Y:S01]  /*0170*/  LDG.E.U8 R4, desc[UR4][R4.64] ;  /* 0x0000000404047981 */ /* 0x000ea2000c1e1100 */
[----:B------:R-:W-:-:S05]  /*0180*/  IADD3.X R7, PT, PT, RZ, UR13, RZ, P0, !PT ;  /* 0x0000000dff077c10 */ /* 0x000fca00087fe4ff */
[----:B------:R-:W4:Y:S01]  /*0190*/  LDG.E.U8 R6, desc[UR4][R6.64] ;  /* 0x0000000406067981 */ /* 0x000f22000c1e1100 */
[----:B---3--:R-:W-:Y:S02]  /*01a0*/  IMAD R8, R2, 0x3, RZ ;  /* 0x0000000302087824 */ /* 0x008fe400078e02ff */
[----:B--2---:R-:W-:Y:S02]  /*01b0*/  IMAD R9, R4, 0x6, RZ ;  /* 0x0000000604097824 */ /* 0x004fe400078e02ff */
[----:B------:R-:W-:Y:S02]  /*01c0*/  IMAD R8, R8, 0x199a, RZ ;  /* 0x0000199a08087824 */ /* 0x000fe400078e02ff */
[----:B------:R-:W-:Y:S02]  /*01d0*/  IMAD R10, R9, 0x199a, RZ ;  /* 0x0000199a090a7824 */ /* 0x000fe400078e02ff */
[----:B----4-:R-:W-:Y:S01]  /*01e0*/  IMAD R3, R6, 0xcd, RZ ;  /* 0x000000cd06037824 */ /* 0x010fe200078e02ff */
[----:B------:R-:W-:-:S02]  /*01f0*/  SHF.R.U32.HI R9, RZ, 0x10, R8 ;  /* 0x00000010ff097819 */ /* 0x000fc40000011608 */
[----:B------:R-:W-:Y:S02]  /*0200*/  IADD3 R8, P0, PT, R0, UR14, RZ ;  /* 0x0000000e00087c10 */ /* 0x000fe4000ff1e0ff */
[----:B------:R-:W-:Y:S02]  /*0210*/  LEA.HI R0, R10, R9, RZ, 0x10 ;  /* 0x000000090a007211 */ /* 0x000fe400078f80ff */
[----:B------:R-:W-:Y:S02]  /*0220*/  IADD3.X R9, PT, PT, RZ, UR15, RZ, P0, !PT ;  /* 0x0000000fff097c10 */ /* 0x000fe400087fe4ff */
[----:B------:R-:W-:-:S05]  /*0230*/  LEA.HI R3, R3, R0, RZ, 0x15 ;  /* 0x0000000003037211 */ /* 0x000fca00078fa8ff */
[----:B------:R-:W-:Y:S01]  /*0240*/  STG.E.U8 desc[UR4][R8.64], R3 ;  /* 0x0000000308007986 */ /* 0x000fe2000c101104 */
[----:B------:R-:W-:Y:S05]  /*0250*/  EXIT ;  /* 0x000000000000794d */ /* 0x000fea0003800000 */
.L_x_0:
[----:B------:R-:W-:-:S00]  /*0260*/  BRA `(.L_x_0) ;  /* 0xfffffffc00fc7947 */ /* 0x000fc0000383ffff */
[----:B------:R-:W-:-:S00]  /*0270*/  NOP ;  /* 0x0000000000007918 */ /* 0x000fc00000000000 */
        /* <DEDUP_REMOVED lines=8> */
.L_x_1:


//--------------------- .nv.shared.reserved.0     --------------------------
	.section	.nv.shared.reserved.0,"aw",@nobits
	.weak		__nv_reservedSMEM_offset_0_alias
	.size		__nv_reservedSMEM_offset_0_alias, 0, 64
	.other		__nv_reservedSMEM_offset_0_alias,@"STO_CUDA_RESERVED_SHARED STV_DEFAULT"
__nv_reservedSMEM_offset_0_alias:
	.zero		0
	.zero		64


//--------------------- .nv.constant0._Z15rgb2gray_kernelPhS_S_S_jj --------------------------
	.section	.nv.constant0._Z15rgb2gray_kernelPhS_S_S_jj,"a",@progbits
	.sectionflags	@""
	.align	4
.nv.constant0._Z15rgb2gray_kernelPhS_S_S_jj:
	.zero		936


//--------------------- SYMBOLS --------------------------

	.type		.nv.reservedSmem.offset0,@object
	.size		.nv.reservedSmem.offset0,0x4
